//
// Generated by NVIDIA NVVM Compiler
//
// Compiler Build ID: CL-36424714
// Cuda compilation tools, release 13.0, V13.0.88
// Based on NVVM 20.0.0
//

.version 9.0
.target sm_100
.address_size 64

	// .globl	_Z24evaluate_random_featuresPtS_PfPjS1_Py

.visible .entry _Z24evaluate_random_featuresPtS_PfPjS1_Py(
	.param .u64 .ptr .align 1 _Z24evaluate_random_featuresPtS_PfPjS1_Py_param_0,
	.param .u64 .ptr .align 1 _Z24evaluate_random_featuresPtS_PfPjS1_Py_param_1,
	.param .u64 .ptr .align 1 _Z24evaluate_random_featuresPtS_PfPjS1_Py_param_2,
	.param .u64 .ptr .align 1 _Z24evaluate_random_featuresPtS_PfPjS1_Py_param_3,
	.param .u64 .ptr .align 1 _Z24evaluate_random_featuresPtS_PfPjS1_Py_param_4,
	.param .u64 .ptr .align 1 _Z24evaluate_random_featuresPtS_PfPjS1_Py_param_5
)
{
	.reg .pred 	%p<16>;
	.reg .b16 	%rs<5>;
	.reg .b32 	%r<47>;
	.reg .b32 	%f<23>;
	.reg .b64 	%rd<30>;

	ld.param.u64 	%rd3, [_Z24evaluate_random_featuresPtS_PfPjS1_Py_param_0];
	ld.param.u64 	%rd8, [_Z24evaluate_random_featuresPtS_PfPjS1_Py_param_1];
	ld.param.u64 	%rd4, [_Z24evaluate_random_featuresPtS_PfPjS1_Py_param_2];
	ld.param.u64 	%rd5, [_Z24evaluate_random_featuresPtS_PfPjS1_Py_param_3];
	ld.param.u64 	%rd6, [_Z24evaluate_random_featuresPtS_PfPjS1_Py_param_4];
	ld.param.u64 	%rd7, [_Z24evaluate_random_featuresPtS_PfPjS1_Py_param_5];
	cvta.to.global.u64 	%rd1, %rd8;
	mov.u32 	%r12, %ctaid.x;
	mov.u32 	%r13, %ntid.x;
	mov.u32 	%r14, %tid.x;
	mad.lo.s32 	%r1, %r12, %r13, %r14;
	mov.u32 	%r15, %ctaid.y;
	mov.u32 	%r16, %ntid.y;
	mov.u32 	%r17, %tid.y;
	mad.lo.s32 	%r2, %r15, %r16, %r17;
	setp.gt.s32 	%p1, %r1, 1628159;
	setp.gt.u32 	%p2, %r2, 15;
	or.pred  	%p3, %p1, %p2;
	@%p3 bra 	$L__BB0_10;
	mul.hi.s32 	%r18, %r1, -1528900307;
	add.s32 	%r19, %r18, %r1;
	shr.u32 	%r20, %r19, 31;
	shr.s32 	%r21, %r19, 16;
	add.s32 	%r22, %r21, %r20;
	mul.lo.s32 	%r23, %r22, 101760;
	sub.s32 	%r3, %r1, %r23;
	mul.hi.s32 	%r24, %r3, 1296593901;
	shr.u32 	%r25, %r24, 31;
	shr.s32 	%r26, %r24, 7;
	add.s32 	%r4, %r26, %r25;
	mul.lo.s32 	%r27, %r4, 424;
	sub.s32 	%r5, %r3, %r27;
	setp.lt.s32 	%p4, %r5, 0;
	setp.gt.u32 	%p5, %r4, 239;
	or.pred  	%p6, %p4, %p5;
	@%p6 bra 	$L__BB0_10;
	sub.s32 	%r6, %r1, %r3;
	add.s32 	%r28, %r5, %r6;
	mad.lo.s32 	%r7, %r4, 424, %r28;
	cvta.to.global.u64 	%rd9, %rd3;
	mul.wide.s32 	%rd10, %r7, 2;
	add.s64 	%rd11, %rd9, %rd10;
	ld.global.u16 	%rs1, [%rd11];
	setp.eq.s16 	%p7, %rs1, 0;
	@%p7 bra 	$L__BB0_10;
	mul.lo.s32 	%r29, %r2, 5;
	cvta.to.global.u64 	%rd12, %rd4;
	mul.wide.u32 	%rd13, %r29, 4;
	add.s64 	%rd2, %rd12, %rd13;
	ld.global.f32 	%f1, [%rd2+16];
	add.s64 	%rd15, %rd1, %rd10;
	ld.global.u16 	%rs2, [%rd15];
	setp.eq.s16 	%p8, %rs2, 0;
	mov.f32 	%f22, 0f00000000;
	@%p8 bra 	$L__BB0_9;
	ld.global.f32 	%f10, [%rd2+12];
	ld.global.f32 	%f11, [%rd2+8];
	ld.global.f32 	%f12, [%rd2+4];
	ld.global.f32 	%f13, [%rd2];
	cvt.rn.f32.u16 	%f14, %rs2;
	div.rn.f32 	%f15, %f13, %f14;
	cvt.rmi.s32.f32 	%r30, %f15;
	add.s32 	%r8, %r30, %r5;
	div.rn.f32 	%f16, %f12, %f14;
	cvt.rmi.s32.f32 	%r31, %f16;
	add.s32 	%r32, %r31, %r4;
	div.rn.f32 	%f17, %f11, %f14;
	cvt.rmi.s32.f32 	%r33, %f17;
	add.s32 	%r10, %r33, %r5;
	div.rn.f32 	%f18, %f10, %f14;
	cvt.rmi.s32.f32 	%r34, %f18;
	add.s32 	%r11, %r34, %r4;
	setp.gt.u32 	%p9, %r8, 423;
	setp.gt.u32 	%p10, %r32, 239;
	or.pred  	%p11, %p9, %p10;
	mov.f32 	%f20, 0f00000000;
	@%p11 bra 	$L__BB0_6;
	mad.lo.s32 	%r35, %r32, 424, %r6;
	add.s32 	%r36, %r35, %r8;
	mul.wide.s32 	%rd16, %r36, 2;
	add.s64 	%rd17, %rd1, %rd16;
	ld.global.u16 	%rs3, [%rd17];
	cvt.rn.f32.u16 	%f20, %rs3;
$L__BB0_6:
	setp.gt.u32 	%p12, %r10, 423;
	setp.gt.u32 	%p13, %r11, 239;
	or.pred  	%p14, %p12, %p13;
	mov.f32 	%f21, 0f00000000;
	@%p14 bra 	$L__BB0_8;
	mad.lo.s32 	%r37, %r11, 424, %r6;
	add.s32 	%r38, %r37, %r10;
	mul.wide.s32 	%rd18, %r38, 2;
	add.s64 	%rd19, %rd1, %rd18;
	ld.global.u16 	%rs4, [%rd19];
	cvt.rn.f32.u16 	%f21, %rs4;
$L__BB0_8:
	sub.f32 	%f22, %f20, %f21;
$L__BB0_9:
	cvta.to.global.u64 	%rd20, %rd5;
	mul.wide.s32 	%rd21, %r1, 4;
	add.s64 	%rd22, %rd20, %rd21;
	ld.global.u32 	%r39, [%rd22];
	shl.b32 	%r40, %r39, 1;
	setp.geu.f32 	%p15, %f22, %f1;
	selp.u32 	%r41, 1, 0, %p15;
	or.b32  	%r42, %r40, %r41;
	mad.lo.s32 	%r43, %r2, 1628160, %r1;
	cvta.to.global.u64 	%rd23, %rd6;
	mul.wide.s32 	%rd24, %r43, 4;
	add.s64 	%rd25, %rd23, %rd24;
	st.global.u32 	[%rd25], %r42;
	cvt.u32.u16 	%r44, %rs1;
	mad.lo.s32 	%r45, %r2, 768, %r44;
	mad.lo.s32 	%r46, %r42, 3, %r45;
	cvta.to.global.u64 	%rd26, %rd7;
	mul.wide.s32 	%rd27, %r46, 8;
	add.s64 	%rd28, %rd26, %rd27;
	atom.global.add.u64 	%rd29, [%rd28], 1;
$L__BB0_10:
	ret;

}


// ===== COMPILED SASS (sm_100) =====

	.target	sm_100

	.elftype	@"ET_EXEC"


//--------------------- .note.nv.tkinfo           --------------------------
	.section	.note.nv.tkinfo,"",@"SHT_NOTE"
	.sectionflags	@"SHF_NOTE_NV_TKINFO"
	.tkinfo
        /*0018*/ 	.word	0x00000002
        /*0030*/ 	.string	""
        /*0030*/ 	.string	"ptxas"
        /*0030*/ 	.string	"Cuda compilation tools, release 13.0, V13.0.88"
        /*0030*/ 	.string	"Build cuda_13.0.r13.0/compiler.36424714_0"
        /*0030*/ 	.string	"-arch sm_100 -m 64 "



//--------------------- .note.nv.cuinfo           --------------------------
	.section	.note.nv.cuinfo,"",@"SHT_NOTE"
	.sectionflags	@"SHF_NOTE_NV_CUINFO"
        /*0018*/ 	.short	0x0002
        /*001a*/ 	.short	0x0064
        /*001c*/ 	.short	0x0082
	.zero		2


//--------------------- .nv.info                  --------------------------
	.section	.nv.info,"",@"SHT_CUDA_INFO"
	.align	4


	//----- nvinfo : EIATTR_REGCOUNT
	.align		4
        /*0000*/ 	.byte	0x04, 0x2f
        /*0002*/ 	.short	(.L_1 - .L_0)
	.align		4
.L_0:
        /*0004*/ 	.word	index@(_Z24evaluate_random_featuresPtS_PfPjS1_Py)
        /*0008*/ 	.word	0x0000001b


	//----- nvinfo : EIATTR_FRAME_SIZE
	.align		4
.L_1:
        /*000c*/ 	.byte	0x04, 0x11
        /*000e*/ 	.short	(.L_3 - .L_2)
	.align		4
.L_2:
        /*0010*/ 	.word	index@($__internal_0_$__cuda_sm3x_div_rn_noftz_f32_slowpath)
        /*0014*/ 	.word	0x00000000


	//----- nvinfo : EIATTR_FRAME_SIZE
	.align		4
.L_3:
        /*0018*/ 	.byte	0x04, 0x11
        /*001a*/ 	.short	(.L_5 - .L_4)
	.align		4
.L_4:
        /*001c*/ 	.word	index@(_Z24evaluate_random_featuresPtS_PfPjS1_Py)
        /*0020*/ 	.word	0x00000000


	//----- nvinfo : EIATTR_MIN_STACK_SIZE
	.align		4
.L_5:
        /*0024*/ 	.byte	0x04, 0x12
        /*0026*/ 	.short	(.L_7 - .L_6)
	.align		4
.L_6:
        /*0028*/ 	.word	index@(_Z24evaluate_random_featuresPtS_PfPjS1_Py)
        /*002c*/ 	.word	0x00000000
.L_7:


//--------------------- .nv.compat                --------------------------
	.section	.nv.compat,"",@"SHT_CUDA_COMPAT_INFO"
	.align	4
        /*0000*/ 	.byte	0x02, 0x09, 0x00, 0x00, 0x02, 0x02, 0x01, 0x00, 0x02, 0x05, 0x05, 0x00, 0x03, 0x07, 0x01, 0x01
        /*0010*/ 	.byte	0x02, 0x03, 0x00, 0x00, 0x02, 0x06, 0x01, 0x00, 0x04, 0x0b, 0x08, 0x00, 0x01, 0x00, 0x00, 0x00
        /*0020*/ 	.byte	0x00, 0x00, 0x00, 0x00


//--------------------- .nv.info._Z24evaluate_random_featuresPtS_PfPjS1_Py --------------------------
	.section	.nv.info._Z24evaluate_random_featuresPtS_PfPjS1_Py,"",@"SHT_CUDA_INFO"
	.sectionflags	@""
	.align	4


	//----- nvinfo : EIATTR_CUDA_API_VERSION
	.align		4
        /*0000*/ 	.byte	0x04, 0x37
        /*0002*/ 	.short	(.L_9 - .L_8)
.L_8:
        /*0004*/ 	.word	0x00000082


	//----- nvinfo : EIATTR_KPARAM_INFO
	.align		4
.L_9:
        /*0008*/ 	.byte	0x04, 0x17
        /*000a*/ 	.short	(.L_11 - .L_10)
.L_10:
        /*000c*/ 	.word	0x00000000
        /*0010*/ 	.short	0x0005
        /*0012*/ 	.short	0x0028
        /*0014*/ 	.byte	0x00, 0xf5, 0x21, 0x00


	//----- nvinfo : EIATTR_KPARAM_INFO
	.align		4
.L_11:
        /*0018*/ 	.byte	0x04, 0x17
        /*001a*/ 	.short	(.L_13 - .L_12)
.L_12:
        /*001c*/ 	.word	0x00000000
        /*0020*/ 	.short	0x0004
        /*0022*/ 	.short	0x0020
        /*0024*/ 	.byte	0x00, 0xf5, 0x21, 0x00


	//----- nvinfo : EIATTR_KPARAM_INFO
	.align		4
.L_13:
        /*0028*/ 	.byte	0x04, 0x17
        /*002a*/ 	.short	(.L_15 - .L_14)
.L_14:
        /*002c*/ 	.word	0x00000000
        /*0030*/ 	.short	0x0003
        /*0032*/ 	.short	0x0018
        /*0034*/ 	.byte	0x00, 0xf5, 0x21, 0x00


	//----- nvinfo : EIATTR_KPARAM_INFO
	.align		4
.L_15:
        /*0038*/ 	.byte	0x04, 0x17
        /*003a*/ 	.short	(.L_17 - .L_16)
.L_16:
        /*003c*/ 	.word	0x00000000
        /*0040*/ 	.short	0x0002
        /*0042*/ 	.short	0x0010
        /*0044*/ 	.byte	0x00, 0xf5, 0x21, 0x00


	//----- nvinfo : EIATTR_KPARAM_INFO
	.align		4
.L_17:
        /*0048*/ 	.byte	0x04, 0x17
        /*004a*/ 	.short	(.L_19 - .L_18)
.L_18:
        /*004c*/ 	.word	0x00000000
        /*0050*/ 	.short	0x0001
        /*0052*/ 	.short	0x0008
        /*0054*/ 	.byte	0x00, 0xf5, 0x21, 0x00


	//----- nvinfo : EIATTR_KPARAM_INFO
	.align		4
.L_19:
        /*0058*/ 	.byte	0x04, 0x17
        /*005a*/ 	.short	(.L_21 - .L_20)
.L_20:
        /*005c*/ 	.word	0x00000000
        /*0060*/ 	.short	0x0000
        /*0062*/ 	.short	0x0000
        /*0064*/ 	.byte	0x00, 0xf5, 0x21, 0x00


	//----- nvinfo : EIATTR_SPARSE_MMA_MASK
	.align		4
.L_21:
        /*0068*/ 	.byte	0x03, 0x50
        /*006a*/ 	.short	0x0000


	//----- nvinfo : EIATTR_MAXREG_COUNT
	.align		4
        /*006c*/ 	.byte	0x03, 0x1b
        /*006e*/ 	.short	0x00ff


	//----- nvinfo : EIATTR_MERCURY_ISA_VERSION
	.align		4
        /*0070*/ 	.byte	0x03, 0x5f
        /*0072*/ 	.short	0x0101


	//----- nvinfo : EIATTR_VRC_CTA_INIT_COUNT
	.align		4
        /*0074*/ 	.byte	0x02, 0x4a
	.zero		1
	.zero		1


	//----- nvinfo : EIATTR_EXIT_INSTR_OFFSETS
	.align		4
        /*0078*/ 	.byte	0x04, 0x1c
        /*007a*/ 	.short	(.L_23 - .L_22)


	//   ....[0]....
.L_22:
        /*007c*/ 	.word	0x000000b0


	//   ....[1]....
        /*0080*/ 	.word	0x00000170


	//   ....[2]....
        /*0084*/ 	.word	0x00000200


	//   ....[3]....
        /*0088*/ 	.word	0x00000990


	//----- nvinfo : EIATTR_CRS_STACK_SIZE
	.align		4
.L_23:
        /*008c*/ 	.byte	0x04, 0x1e
        /*008e*/ 	.short	(.L_25 - .L_24)
.L_24:
        /*0090*/ 	.word	0x00000000


	//----- nvinfo : EIATTR_CBANK_PARAM_SIZE
	.align		4
.L_25:
        /*0094*/ 	.byte	0x03, 0x19
        /*0096*/ 	.short	0x0030


	//----- nvinfo : EIATTR_PARAM_CBANK
	.align		4
        /*0098*/ 	.byte	0x04, 0x0a
        /*009a*/ 	.short	(.L_27 - .L_26)
	.align		4
.L_26:
        /*009c*/ 	.word	index@(.nv.constant0._Z24evaluate_random_featuresPtS_PfPjS1_Py)
        /*00a0*/ 	.short	0x0380
        /*00a2*/ 	.short	0x0030


	//----- nvinfo : EIATTR_SW_WAR
	.align		4
.L_27:
        /*00a4*/ 	.byte	0x04, 0x36
        /*00a6*/ 	.short	(.L_29 - .L_28)
.L_28:
        /*00a8*/ 	.word	0x00000008
.L_29:


//--------------------- .nv.callgraph             --------------------------
	.section	.nv.callgraph,"",@"SHT_CUDA_CALLGRAPH"
	.align	4
	.sectionentsize	8
	.align		4
        /*0000*/ 	.word	0x00000000
	.align		4
        /*0004*/ 	.word	0xffffffff
	.align		4
        /*0008*/ 	.word	0x00000000
	.align		4
        /*000c*/ 	.word	0xfffffffe
	.align		4
        /*0010*/ 	.word	0x00000000
	.align		4
        /*0014*/ 	.word	0xfffffffd
	.align		4
        /*0018*/ 	.word	0x00000000
	.align		4
        /*001c*/ 	.word	0xfffffffc


//--------------------- .text._Z24evaluate_random_featuresPtS_PfPjS1_Py --------------------------
	.section	.text._Z24evaluate_random_featuresPtS_PfPjS1_Py,"ax",@progbits
	.align	128
        .global         _Z24evaluate_random_featuresPtS_PfPjS1_Py
        .type           _Z24evaluate_random_featuresPtS_PfPjS1_Py,@function
        .size           _Z24evaluate_random_featuresPtS_PfPjS1_Py,(.L_x_22 - _Z24evaluate_random_featuresPtS_PfPjS1_Py)
        .other          _Z24evaluate_random_featuresPtS_PfPjS1_Py,@"STO_CUDA_ENTRY STV_DEFAULT"
_Z24evaluate_random_featuresPtS_PfPjS1_Py:
.text._Z24evaluate_random_featuresPtS_PfPjS1_Py:
[----:B------:R-:W-:Y:S01]  /*0000*/  LDC R1, c[0x0][0x37c] ;  /* 0x0000df00ff017b82 */ /* 0x000fe20000000800 */
[----:B------:R-:W0:Y:S07]  /*0010*/  S2R R3, SR_TID.Y ;  /* 0x0000000000037919 */ /* 0x000e2e0000002200 */
[----:B------:R-:W1:Y:S01]  /*0020*/  LDC R6, c[0x0][0x360] ;  /* 0x0000d800ff067b82 */ /* 0x000e620000000800 */
[----:B------:R-:W1:Y:S07]  /*0030*/  S2R R7, SR_TID.X ;  /* 0x0000000000077919 */ /* 0x000e6e0000002100 */
[----:B------:R-:W0:Y:S08]  /*0040*/  S2UR UR5, SR_CTAID.Y ;  /* 0x00000000000579c3 */ /* 0x000e300000002600 */
[----:B------:R-:W0:Y:S08]  /*0050*/  LDC R10, c[0x0][0x364] ;  /* 0x0000d900ff0a7b82 */ /* 0x000e300000000800 */
[----:B------:R-:W1:Y:S01]  /*0060*/  S2UR UR4, SR_CTAID.X ;  /* 0x00000000000479c3 */ /* 0x000e620000002500 */
[----:B0-----:R-:W-:-:S05]  /*0070*/  IMAD R10, R10, UR5, R3 ;  /* 0x000000050a0a7c24 */ /* 0x001fca000f8e0203 */
[----:B------:R-:W-:Y:S01]  /*0080*/  ISETP.GT.U32.AND P0, PT, R10, 0xf, PT ;  /* 0x0000000f0a00780c */ /* 0x000fe20003f04070 */
[----:B-1----:R-:W-:-:S05]  /*0090*/  IMAD R7, R6, UR4, R7 ;  /* 0x0000000406077c24 */ /* 0x002fca000f8e0207 */
[----:B------:R-:W-:-:S13]  /*00a0*/  ISETP.GT.OR P0, PT, R7, 0x18d7ff, P0 ;  /* 0x0018d7ff0700780c */ /* 0x000fda0000704670 */
[----:B------:R-:W-:Y:S05]  /*00b0*/  @P0 EXIT ;  /* 0x000000000000094d */ /* 0x000fea0003800000 */
[----:B------:R-:W-:-:S04]  /*00c0*/  IMAD.MOV.U32 R6, RZ, RZ, RZ ;  /* 0x000000ffff067224 */ /* 0x000fc800078e00ff */
[----:B------:R-:W-:-:S05]  /*00d0*/  IMAD.HI R0, R7, -0x5b212ad3, R6 ;  /* 0xa4ded52d07007827 */ /* 0x000fca00078e0206 */
[----:B------:R-:W-:-:S04]  /*00e0*/  SHF.R.U32.HI R3, RZ, 0x1f, R0 ;  /* 0x0000001fff037819 */ /* 0x000fc80000011600 */
[----:B------:R-:W-:-:S05]  /*00f0*/  LEA.HI.SX32 R3, R0, R3, 0x10 ;  /* 0x0000000300037211 */ /* 0x000fca00078f82ff */
[----:B------:R-:W-:-:S04]  /*0100*/  IMAD R11, R3, -0x18d80, R7 ;  /* 0xfffe7280030b7824 */ /* 0x000fc800078e0207 */
[----:B------:R-:W-:-:S05]  /*0110*/  IMAD.HI R14, R11, 0x4d4873ed, RZ ;  /* 0x4d4873ed0b0e7827 */ /* 0x000fca00078e02ff */
[----:B------:R-:W-:-:S04]  /*0120*/  SHF.R.U32.HI R3, RZ, 0x1f, R14 ;  /* 0x0000001fff037819 */ /* 0x000fc8000001160e */
[----:B------:R-:W-:-:S04]  /*0130*/  LEA.HI.SX32 R14, R14, R3, 0x19 ;  /* 0x000000030e0e7211 */ /* 0x000fc800078fcaff */
[C---:B------:R-:W-:Y:S01]  /*0140*/  ISETP.GT.U32.AND P0, PT, R14.reuse, 0xef, PT ;  /* 0x000000ef0e00780c */ /* 0x040fe20003f04070 */
[----:B------:R-:W-:-:S05]  /*0150*/  IMAD R16, R14, -0x1a8, R11 ;  /* 0xfffffe580e107824 */ /* 0x000fca00078e020b */
[----:B------:R-:W-:-:S13]  /*0160*/  ISETP.LT.OR P0, PT, R16, RZ, P0 ;  /* 0x000000ff1000720c */ /* 0x000fda0000701670 */
[----:B------:R-:W-:Y:S05]  /*0170*/  @P0 EXIT ;  /* 0x000000000000094d */ /* 0x000fea0003800000 */
[----:B------:R-:W0:Y:S01]  /*0180*/  LDC.64 R2, c[0x0][0x380] ;  /* 0x0000e000ff027b82 */ /* 0x000e220000000a00 */
[----:B------:R-:W-:Y:S01]  /*0190*/  IMAD.IADD R11, R7, 0x1, -R11 ;  /* 0x00000001070b7824 */ /* 0x000fe200078e0a0b */
[----:B------:R-:W1:Y:S04]  /*01a0*/  LDCU.64 UR4, c[0x0][0x358] ;  /* 0x00006b00ff0477ac */ /* 0x000e680008000a00 */
[----:B------:R-:W-:-:S05]  /*01b0*/  IADD3 R5, PT, PT, R16, R11, RZ ;  /* 0x0000000b10057210 */ /* 0x000fca0007ffe0ff */
[----:B------:R-:W-:-:S04]  /*01c0*/  IMAD R5, R14, 0x1a8, R5 ;  /* 0x000001a80e057824 */ /* 0x000fc800078e0205 */
[----:B0-----:R-:W-:-:S05]  /*01d0*/  IMAD.WIDE R2, R5, 0x2, R2 ;  /* 0x0000000205027825 */ /* 0x001fca00078e0202 */
[----:B-1----:R-:W2:Y:S02]  /*01e0*/  LDG.E.U16 R9, desc[UR4][R2.64] ;  /* 0x0000000402097981 */ /* 0x002ea4000c1e1500 */
[----:B--2---:R-:W-:-:S13]  /*01f0*/  ISETP.NE.AND P0, PT, R9, RZ, PT ;  /* 0x000000ff0900720c */ /* 0x004fda0003f05270 */
[----:B------:R-:W-:Y:S05]  /*0200*/  @!P0 EXIT ;  /* 0x000000000000894d */ /* 0x000fea0003800000 */
[----:B------:R-:W0:Y:S08]  /*0210*/  LDC.64 R2, c[0x0][0x388] ;  /* 0x0000e200ff027b82 */ /* 0x000e300000000a00 */
[----:B------:R-:W1:Y:S01]  /*0220*/  LDC.64 R12, c[0x0][0x390] ;  /* 0x0000e400ff0c7b82 */ /* 0x000e620000000a00 */
[----:B0-----:R-:W-:-:S05]  /*0230*/  IMAD.WIDE R2, R5, 0x2, R2 ;  /* 0x0000000205027825 */ /* 0x001fca00078e0202 */
[----:B------:R-:W2:Y:S01]  /*0240*/  LDG.E.U16 R15, desc[UR4][R2.64] ;  /* 0x00000004020f7981 */ /* 0x000ea2000c1e1500 */
[----:B------:R-:W-:-:S04]  /*0250*/  IMAD R5, R10, 0x5, RZ ;  /* 0x000000050a057824 */ /* 0x000fc800078e02ff */
[----:B-1----:R-:W-:-:S05]  /*0260*/  IMAD.WIDE.U32 R12, R5, 0x4, R12 ;  /* 0x00000004050c7825 */ /* 0x002fca00078e000c */
[----:B------:R0:W5:Y:S01]  /*0270*/  LDG.E R8, desc[UR4][R12.64+0x10] ;  /* 0x000010040c087981 */ /* 0x000162000c1e1900 */
[----:B------:R-:W-:Y:S01]  /*0280*/  BSSY.RECONVERGENT B0, `(.L_x_0) ;  /* 0x000005f000007945 */ /* 0x000fe20003800200 */
[----:B------:R-:W-:Y:S01]  /*0290*/  IMAD.MOV.U32 R17, RZ, RZ, RZ ;  /* 0x000000ffff117224 */ /* 0x000fe200078e00ff */
[----:B--2---:R-:W-:-:S13]  /*02a0*/  ISETP.NE.AND P0, PT, R15, RZ, PT ;  /* 0x000000ff0f00720c */ /* 0x004fda0003f05270 */
[----:B0-----:R-:W-:Y:S05]  /*02b0*/  @!P0 BRA `(.L_x_1) ;  /* 0x00000004006c8947 */ /* 0x001fea0003800000 */
[----:B------:R-:W2:Y:S04]  /*02c0*/  LDG.E R4, desc[UR4][R12.64] ;  /* 0x000000040c047981 */ /* 0x000ea8000c1e1900 */
[----:B------:R0:W5:Y:S04]  /*02d0*/  LDG.E R0, desc[UR4][R12.64+0xc] ;  /* 0x00000c040c007981 */ /* 0x000168000c1e1900 */
[----:B------:R0:W5:Y:S04]  /*02e0*/  LDG.E R2, desc[UR4][R12.64+0x8] ;  /* 0x000008040c027981 */ /* 0x000168000c1e1900 */
[----:B------:R0:W5:Y:S01]  /*02f0*/  LDG.E R3, desc[UR4][R12.64+0x4] ;  /* 0x000004040c037981 */ /* 0x000162000c1e1900 */
[----:B------:R-:W1:Y:S01]  /*0300*/  I2F.U16 R15, R15 ;  /* 0x0000000f000f7306 */ /* 0x000e620000101000 */
[----:B------:R-:W-:Y:S07]  /*0310*/  BSSY.RECONVERGENT B1, `(.L_x_2) ;  /* 0x000000d000017945 */ /* 0x000fee0003800200 */
[----:B-1----:R-:W1:Y:S02]  /*0320*/  MUFU.RCP R18, R15 ;  /* 0x0000000f00127308 */ /* 0x002e640000001000 */
[----:B-1----:R-:W-:-:S04]  /*0330*/  FFMA R5, -R15, R18, 1 ;  /* 0x3f8000000f057423 */ /* 0x002fc80000000112 */
[----:B------:R-:W-:Y:S02]  /*0340*/  FFMA R5, R18, R5, R18 ;  /* 0x0000000512057223 */ /* 0x000fe40000000012 */
[----:B--2---:R-:W1:Y:S02]  /*0350*/  FCHK P0, R4, R15 ;  /* 0x0000000f04007302 */ /* 0x004e640000000000 */
[----:B------:R-:W-:-:S04]  /*0360*/  FFMA R18, R4, R5, RZ ;  /* 0x0000000504127223 */ /* 0x000fc800000000ff */
[----:B------:R-:W-:-:S04]  /*0370*/  FFMA R17, -R15, R18, R4 ;  /* 0x000000120f117223 */ /* 0x000fc80000000104 */
[----:B------:R-:W-:Y:S01]  /*0380*/  FFMA R5, R5, R17, R18 ;  /* 0x0000001105057223 */ /* 0x000fe20000000012 */
[----:B01----:R-:W-:Y:S06]  /*0390*/  @!P0 BRA `(.L_x_3) ;  /* 0x0000000000108947 */ /* 0x003fec0003800000 */
[----:B------:R-:W-:Y:S01]  /*03a0*/  IMAD.MOV.U32 R5, RZ, RZ, R15 ;  /* 0x000000ffff057224 */ /* 0x000fe200078e000f */
[----:B------:R-:W-:-:S07]  /*03b0*/  MOV R17, 0x3d0 ;  /* 0x000003d000117802 */ /* 0x000fce0000000f00 */
[----:B-----5:R-:W-:Y:S05]  /*03c0*/  CALL.REL.NOINC `($__internal_0_$__cuda_sm3x_div_rn_noftz_f32_slowpath) ;  /* 0x0000000400747944 */ /* 0x020fea0003c00000 */
[----:B------:R-:W-:-:S07]  /*03d0*/  MOV R5, R18 ;  /* 0x0000001200057202 */ /* 0x000fce0000000f00 */
.L_x_3:
[----:B------:R-:W-:Y:S05]  /*03e0*/  BSYNC.RECONVERGENT B1 ;  /* 0x0000000000017941 */ /* 0x000fea0003800200 */
.L_x_2:
[----:B------:R-:W0:Y:S01]  /*03f0*/  MUFU.RCP R4, R15 ;  /* 0x0000000f00047308 */ /* 0x000e220000001000 */
[----:B------:R-:W-:Y:S07]  /*0400*/  BSSY.RECONVERGENT B1, `(.L_x_4) ;  /* 0x000000f000017945 */ /* 0x000fee0003800200 */
[----:B-----5:R-:W-:Y:S08]  /*0410*/  FCHK P0, R3, R15 ;  /* 0x0000000f03007302 */ /* 0x020ff00000000000 */
[----:B------:R-:W1:Y:S01]  /*0420*/  F2I.FLOOR.NTZ R5, R5 ;  /* 0x0000000500057305 */ /* 0x000e620000207100 */
[----:B0-----:R-:W-:-:S04]  /*0430*/  FFMA R13, -R15, R4, 1 ;  /* 0x3f8000000f0d7423 */ /* 0x001fc80000000104 */
[----:B------:R-:W-:-:S04]  /*0440*/  FFMA R19, R4, R13, R4 ;  /* 0x0000000d04137223 */ /* 0x000fc80000000004 */
[----:B------:R-:W-:-:S04]  /*0450*/  FFMA R4, R3, R19, RZ ;  /* 0x0000001303047223 */ /* 0x000fc800000000ff */
[----:B------:R-:W-:Y:S01]  /*0460*/  FFMA R17, -R15, R4, R3 ;  /* 0x000000040f117223 */ /* 0x000fe20000000103 */
[----:B-1----:R-:W-:-:S03]  /*0470*/  IMAD.IADD R13, R16, 0x1, R5 ;  /* 0x00000001100d7824 */ /* 0x002fc600078e0205 */
[----:B------:R-:W-:Y:S01]  /*0480*/  FFMA R4, R19, R17, R4 ;  /* 0x0000001113047223 */ /* 0x000fe20000000004 */
[----:B------:R-:W-:Y:S06]  /*0490*/  @!P0 BRA `(.L_x_5) ;  /* 0x0000000000148947 */ /* 0x000fec0003800000 */
[----:B------:R-:W-:Y:S01]  /*04a0*/  IMAD.MOV.U32 R4, RZ, RZ, R3 ;  /* 0x000000ffff047224 */ /* 0x000fe200078e0003 */
[----:B------:R-:W-:Y:S02]  /*04b0*/  MOV R5, R15 ;  /* 0x0000000f00057202 */ /* 0x000fe40000000f00 */
[----:B------:R-:W-:-:S07]  /*04c0*/  MOV R17, 0x4e0 ;  /* 0x000004e000117802 */ /* 0x000fce0000000f00 */
[----:B------:R-:W-:Y:S05]  /*04d0*/  CALL.REL.NOINC `($__internal_0_$__cuda_sm3x_div_rn_noftz_f32_slowpath) ;  /* 0x0000000400307944 */ /* 0x000fea0003c00000 */
[----:B------:R-:W-:-:S07]  /*04e0*/  IMAD.MOV.U32 R4, RZ, RZ, R18 ;  /* 0x000000ffff047224 */ /* 0x000fce00078e0012 */
.L_x_5:
[----:B------:R-:W-:Y:S05]  /*04f0*/  BSYNC.RECONVERGENT B1 ;  /* 0x0000000000017941 */ /* 0x000fea0003800200 */
.L_x_4:
[----:B------:R-:W0:Y:S01]  /*0500*/  MUFU.RCP R12, R15 ;  /* 0x0000000f000c7308 */ /* 0x000e220000001000 */
[----:B------:R-:W-:Y:S07]  /*0510*/  BSSY.RECONVERGENT B1, `(.L_x_6) ;  /* 0x000000f000017945 */ /* 0x000fee0003800200 */
[----:B------:R-:W-:Y:S08]  /*0520*/  FCHK P0, R2, R15 ;  /* 0x0000000f02007302 */ /* 0x000ff00000000000 */
        /* <DEDUP_REMOVED lines=8> */
[----:B------:R-:W-:Y:S01]  /*05b0*/  MOV R4, R2 ;  /* 0x0000000200047202 */ /* 0x000fe20000000f00 */
[----:B------:R-:W-:Y:S01]  /*05c0*/  IMAD.MOV.U32 R5, RZ, RZ, R15 ;  /* 0x000000ffff057224 */ /* 0x000fe200078e000f */
[----:B------:R-:W-:-:S07]  /*05d0*/  MOV R17, 0x5f0 ;  /* 0x000005f000117802 */ /* 0x000fce0000000f00 */
[----:B------:R-:W-:Y:S05]  /*05e0*/  CALL.REL.NOINC `($__internal_0_$__cuda_sm3x_div_rn_noftz_f32_slowpath) ;  /* 0x0000000000ec7944 */ /* 0x000fea0003c00000 */
[----:B------:R-:W-:-:S07]  /*05f0*/  IMAD.MOV.U32 R5, RZ, RZ, R18 ;  /* 0x000000ffff057224 */ /* 0x000fce00078e0012 */
.L_x_7:
[----:B------:R-:W-:Y:S05]  /*0600*/  BSYNC.RECONVERGENT B1 ;  /* 0x0000000000017941 */ /* 0x000fea0003800200 */
.L_x_6:
        /* <DEDUP_REMOVED lines=8> */
[----:B-1----:R-:W-:-:S03]  /*0690*/  IADD3 R2, PT, PT, R16, R5, RZ ;  /* 0x0000000510027210 */ /* 0x002fc60007ffe0ff */
[----:B------:R-:W-:Y:S01]  /*06a0*/  FFMA R3, R18, R4, R3 ;  /* 0x0000000412037223 */ /* 0x000fe20000000003 */
[----:B------:R-:W-:Y:S06]  /*06b0*/  @!P0 BRA `(.L_x_9) ;  /* 0x0000000000148947 */ /* 0x000fec0003800000 */
[----:B------:R-:W-:Y:S01]  /*06c0*/  IMAD.MOV.U32 R4, RZ, RZ, R0 ;  /* 0x000000ffff047224 */ /* 0x000fe200078e0000 */
[----:B------:R-:W-:Y:S01]  /*06d0*/  MOV R17, 0x700 ;  /* 0x0000070000117802 */ /* 0x000fe20000000f00 */
[----:B------:R-:W-:-:S07]  /*06e0*/  IMAD.MOV.U32 R5, RZ, RZ, R15 ;  /* 0x000000ffff057224 */ /* 0x000fce00078e000f */
[----:B------:R-:W-:Y:S05]  /*06f0*/  CALL.REL.NOINC `($__internal_0_$__cuda_sm3x_div_rn_noftz_f32_slowpath) ;  /* 0x0000000000a87944 */ /* 0x000fea0003c00000 */
[----:B------:R-:W-:-:S07]  /*0700*/  MOV R3, R18 ;  /* 0x0000001200037202 */ /* 0x000fce0000000f00 */
.L_x_9:
[----:B------:R-:W-:Y:S05]  /*0710*/  BSYNC.RECONVERGENT B1 ;  /* 0x0000000000017941 */ /* 0x000fea0003800200 */
.L_x_8:
[----:B------:R-:W0:Y:S01]  /*0720*/  F2I.FLOOR.NTZ R3, R3 ;  /* 0x0000000300037305 */ /* 0x000e220000207100 */
[----:B------:R-:W-:-:S04]  /*0730*/  ISETP.GT.U32.AND P0, PT, R12, 0xef, PT ;  /* 0x000000ef0c00780c */ /* 0x000fc80003f04070 */
[----:B------:R-:W-:Y:S01]  /*0740*/  ISETP.GT.U32.OR P0, PT, R13, 0x1a7, P0 ;  /* 0x000001a70d00780c */ /* 0x000fe20000704470 */
[----:B0-----:R-:W-:-:S12]  /*0750*/  IMAD.IADD R0, R14, 0x1, R3 ;  /* 0x000000010e007824 */ /* 0x001fd800078e0203 */
[----:B------:R-:W0:Y:S01]  /*0760*/  @!P0 LDC.64 R14, c[0x0][0x388] ;  /* 0x0000e200ff0e8b82 */ /* 0x000e220000000a00 */
[----:B------:R-:W-:Y:S01]  /*0770*/  @!P0 IMAD R12, R12, 0x1a8, R11 ;  /* 0x000001a80c0c8824 */ /* 0x000fe200078e020b */
[----:B------:R-:W-:-:S03]  /*0780*/  ISETP.GT.U32.AND P1, PT, R0, 0xef, PT ;  /* 0x000000ef0000780c */ /* 0x000fc60003f24070 */
[----:B------:R-:W-:Y:S01]  /*0790*/  @!P0 IMAD.IADD R13, R13, 0x1, R12 ;  /* 0x000000010d0d8824 */ /* 0x000fe200078e020c */
[----:B------:R-:W-:-:S13]  /*07a0*/  ISETP.GT.U32.OR P1, PT, R2, 0x1a7, P1 ;  /* 0x000001a70200780c */ /* 0x000fda0000f24470 */
[----:B------:R-:W1:Y:S01]  /*07b0*/  @!P1 LDC.64 R4, c[0x0][0x388] ;  /* 0x0000e200ff049b82 */ /* 0x000e620000000a00 */
[----:B------:R-:W-:Y:S02]  /*07c0*/  @!P1 IMAD R11, R0, 0x1a8, R11 ;  /* 0x000001a8000b9824 */ /* 0x000fe400078e020b */
[----:B0-----:R-:W-:-:S03]  /*07d0*/  @!P0 IMAD.WIDE R14, R13, 0x2, R14 ;  /* 0x000000020d0e8825 */ /* 0x001fc600078e020e */
[----:B------:R-:W-:-:S03]  /*07e0*/  @!P1 IADD3 R11, PT, PT, R2, R11, RZ ;  /* 0x0000000b020b9210 */ /* 0x000fc60007ffe0ff */
[----:B------:R-:W2:Y:S02]  /*07f0*/  @!P0 LDG.E.U16 R14, desc[UR4][R14.64] ;  /* 0x000000040e0e8981 */ /* 0x000ea4000c1e1500 */
[----:B-1----:R-:W-:-:S06]  /*0800*/  @!P1 IMAD.WIDE R4, R11, 0x2, R4 ;  /* 0x000000020b049825 */ /* 0x002fcc00078e0204 */
[----:B------:R-:W3:Y:S01]  /*0810*/  @!P1 LDG.E.U16 R4, desc[UR4][R4.64] ;  /* 0x0000000404049981 */ /* 0x000ee2000c1e1500 */
[----:B------:R-:W-:Y:S02]  /*0820*/  IMAD.MOV.U32 R17, RZ, RZ, RZ ;  /* 0x000000ffff117224 */ /* 0x000fe400078e00ff */
[----:B------:R-:W-:Y:S01]  /*0830*/  IMAD.MOV.U32 R0, RZ, RZ, RZ ;  /* 0x000000ffff007224 */ /* 0x000fe200078e00ff */
[----:B--2---:R-:W-:Y:S02]  /*0840*/  @!P0 I2FP.F32.U32 R17, R14 ;  /* 0x0000000e00118245 */ /* 0x004fe40000201000 */
[----:B---3--:R-:W-:-:S05]  /*0850*/  @!P1 I2FP.F32.U32 R0, R4 ;  /* 0x0000000400009245 */ /* 0x008fca0000201000 */
[----:B------:R-:W-:-:S07]  /*0860*/  FADD R17, -R0, R17 ;  /* 0x0000001100117221 */ /* 0x000fce0000000100 */
.L_x_1:
[----:B------:R-:W-:Y:S05]  /*0870*/  BSYNC.RECONVERGENT B0 ;  /* 0x0000000000007941 */ /* 0x000fea0003800200 */
.L_x_0:
[----:B------:R-:W0:Y:S08]  /*0880*/  LDC.64 R4, c[0x0][0x398] ;  /* 0x0000e600ff047b82 */ /* 0x000e300000000a00 */
[----:B------:R-:W1:Y:S08]  /*0890*/  LDC.64 R12, c[0x0][0x3a0] ;  /* 0x0000e800ff0c7b82 */ /* 0x000e700000000a00 */
[----:B------:R-:W2:Y:S01]  /*08a0*/  LDC.64 R2, c[0x0][0x3a8] ;  /* 0x0000ea00ff027b82 */ /* 0x000ea20000000a00 */
[----:B0-----:R-:W-:-:S06]  /*08b0*/  IMAD.WIDE R4, R7, 0x4, R4 ;  /* 0x0000000407047825 */ /* 0x001fcc00078e0204 */
[----:B------:R-:W3:Y:S01]  /*08c0*/  LDG.E R4, desc[UR4][R4.64] ;  /* 0x0000000404047981 */ /* 0x000ee2000c1e1900 */
[----:B-----5:R-:W-:Y:S01]  /*08d0*/  FSETP.GEU.AND P0, PT, R17, R8, PT ;  /* 0x000000081100720b */ /* 0x020fe20003f0e000 */
[C---:B------:R-:W-:Y:S02]  /*08e0*/  IMAD R0, R10.reuse, 0x300, R9 ;  /* 0x000003000a007824 */ /* 0x040fe400078e0209 */
[----:B------:R-:W-:Y:S01]  /*08f0*/  IMAD R7, R10, 0x18d800, R7 ;  /* 0x0018d8000a077824 */ /* 0x000fe200078e0207 */
[----:B------:R-:W-:Y:S01]  /*0900*/  SEL R11, RZ, 0x1, !P0 ;  /* 0x00000001ff0b7807 */ /* 0x000fe20004000000 */
[----:B------:R-:W-:Y:S02]  /*0910*/  IMAD.MOV.U32 R8, RZ, RZ, 0x1 ;  /* 0x00000001ff087424 */ /* 0x000fe400078e00ff */
[----:B-1----:R-:W-:-:S04]  /*0920*/  IMAD.WIDE R6, R7, 0x4, R12 ;  /* 0x0000000407067825 */ /* 0x002fc800078e020c */
[----:B------:R-:W-:Y:S01]  /*0930*/  IMAD.MOV.U32 R9, RZ, RZ, 0x0 ;  /* 0x00000000ff097424 */ /* 0x000fe200078e00ff */
[----:B---3--:R-:W-:-:S05]  /*0940*/  LEA R11, R4, R11, 0x1 ;  /* 0x0000000b040b7211 */ /* 0x008fca00078e08ff */
[----:B------:R-:W-:Y:S01]  /*0950*/  IMAD R15, R11, 0x3, R0 ;  /* 0x000000030b0f7824 */ /* 0x000fe200078e0200 */
[----:B------:R-:W-:Y:S03]  /*0960*/  STG.E desc[UR4][R6.64], R11 ;  /* 0x0000000b06007986 */ /* 0x000fe6000c101904 */
[----:B--2---:R-:W-:-:S05]  /*0970*/  IMAD.WIDE R2, R15, 0x8, R2 ;  /* 0x000000080f027825 */ /* 0x004fca00078e0202 */
[----:B------:R-:W-:Y:S01]  /*0980*/  REDG.E.ADD.64.STRONG.GPU desc[UR4][R2.64], R8 ;  /* 0x000000080200798e */ /* 0x000fe2000c12e504 */
[----:B------:R-:W-:Y:S05]  /*0990*/  EXIT ;  /* 0x000000000000794d */ /* 0x000fea0003800000 */
        .weak           $__internal_0_$__cuda_sm3x_div_rn_noftz_f32_slowpath
        .type           $__internal_0_$__cuda_sm3x_div_rn_noftz_f32_slowpath,@function
        .size           $__internal_0_$__cuda_sm3x_div_rn_noftz_f32_slowpath,(.L_x_22 - $__internal_0_$__cuda_sm3x_div_rn_noftz_f32_slowpath)
$__internal_0_$__cuda_sm3x_div_rn_noftz_f32_slowpath:
[----:B------:R-:W-:Y:S01]  /*09a0*/  SHF.R.U32.HI R18, RZ, 0x17, R5 ;  /* 0x00000017ff127819 */ /* 0x000fe20000011605 */
[----:B------:R-:W-:Y:S01]  /*09b0*/  BSSY.RECONVERGENT B2, `(.L_x_10) ;  /* 0x0000062000027945 */ /* 0x000fe20003800200 */
[----:B------:R-:W-:Y:S02]  /*09c0*/  SHF.R.U32.HI R19, RZ, 0x17, R4 ;  /* 0x00000017ff137819 */ /* 0x000fe40000011604 */
[----:B------:R-:W-:Y:S02]  /*09d0*/  LOP3.LUT R18, R18, 0xff, RZ, 0xc0, !PT ;  /* 0x000000ff12127812 */ /* 0x000fe400078ec0ff */
[----:B------:R-:W-:Y:S02]  /*09e0*/  LOP3.LUT R24, R19, 0xff, RZ, 0xc0, !PT ;  /* 0x000000ff13187812 */ /* 0x000fe400078ec0ff */
[----:B------:R-:W-:-:S03]  /*09f0*/  IADD3 R21, PT, PT, R18, -0x1, RZ ;  /* 0xffffffff12157810 */ /* 0x000fc60007ffe0ff */
[----:B------:R-:W-:Y:S01]  /*0a00*/  VIADD R20, R24, 0xffffffff ;  /* 0xffffffff18147836 */ /* 0x000fe20000000000 */
[----:B------:R-:W-:-:S04]  /*0a10*/  ISETP.GT.U32.AND P0, PT, R21, 0xfd, PT ;  /* 0x000000fd1500780c */ /* 0x000fc80003f04070 */
[----:B------:R-:W-:-:S13]  /*0a20*/  ISETP.GT.U32.OR P0, PT, R20, 0xfd, P0 ;  /* 0x000000fd1400780c */ /* 0x000fda0000704470 */
[----:B------:R-:W-:Y:S01]  /*0a30*/  @!P0 IMAD.MOV.U32 R19, RZ, RZ, RZ ;  /* 0x000000ffff138224 */ /* 0x000fe200078e00ff */
[----:B------:R-:W-:Y:S06]  /*0a40*/  @!P0 BRA `(.L_x_11) ;  /* 0x00000000005c8947 */ /* 0x000fec0003800000 */
[----:B------:R-:W-:Y:S02]  /*0a50*/  FSETP.GTU.FTZ.AND P0, PT, |R4|, +INF , PT ;  /* 0x7f8000000400780b */ /* 0x000fe40003f1c200 */
[----:B------:R-:W-:-:S04]  /*0a60*/  FSETP.GTU.FTZ.AND P1, PT, |R5|, +INF , PT ;  /* 0x7f8000000500780b */ /* 0x000fc80003f3c200 */
[----:B------:R-:W-:-:S13]  /*0a70*/  PLOP3.LUT P0, PT, P0, P1, PT, 0xf8, 0x8f ;  /* 0x00000000008f781c */ /* 0x000fda0000703f70 */
[----:B------:R-:W-:Y:S05]  /*0a80*/  @P0 BRA `(.L_x_12) ;  /* 0x00000004004c0947 */ /* 0x000fea0003800000 */
[----:B------:R-:W-:-:S13]  /*0a90*/  LOP3.LUT P0, RZ, R5, 0x7fffffff, R4, 0xc8, !PT ;  /* 0x7fffffff05ff7812 */ /* 0x000fda000780c804 */
[----:B------:R-:W-:Y:S05]  /*0aa0*/  @!P0 BRA `(.L_x_13) ;  /* 0x00000004003c8947 */ /* 0x000fea0003800000 */
[C---:B------:R-:W-:Y:S02]  /*0ab0*/  FSETP.NEU.FTZ.AND P2, PT, |R4|.reuse, +INF , PT ;  /* 0x7f8000000400780b */ /* 0x040fe40003f5d200 */
[----:B------:R-:W-:Y:S02]  /*0ac0*/  FSETP.NEU.FTZ.AND P1, PT, |R5|, +INF , PT ;  /* 0x7f8000000500780b */ /* 0x000fe40003f3d200 */
[----:B------:R-:W-:-:S11]  /*0ad0*/  FSETP.NEU.FTZ.AND P0, PT, |R4|, +INF , PT ;  /* 0x7f8000000400780b */ /* 0x000fd60003f1d200 */
[----:B------:R-:W-:Y:S05]  /*0ae0*/  @!P1 BRA !P2, `(.L_x_13) ;  /* 0x00000004002c9947 */ /* 0x000fea0005000000 */
[----:B------:R-:W-:-:S04]  /*0af0*/  LOP3.LUT P2, RZ, R4, 0x7fffffff, RZ, 0xc0, !PT ;  /* 0x7fffffff04ff7812 */ /* 0x000fc8000784c0ff */
[----:B------:R-:W-:-:S13]  /*0b00*/  PLOP3.LUT P1, PT, P1, P2, PT, 0x2f, 0xf2 ;  /* 0x0000000000f2781c */ /* 0x000fda0000f24577 */
[----:B------:R-:W-:Y:S05]  /*0b10*/  @P1 BRA `(.L_x_14) ;  /* 0x0000000400181947 */ /* 0x000fea0003800000 */
[----:B------:R-:W-:-:S04]  /*0b20*/  LOP3.LUT P1, RZ, R5, 0x7fffffff, RZ, 0xc0, !PT ;  /* 0x7fffffff05ff7812 */ /* 0x000fc8000782c0ff */
[----:B------:R-:W-:-:S13]  /*0b30*/  PLOP3.LUT P0, PT, P0, P1, PT, 0x2f, 0xf2 ;  /* 0x0000000000f2781c */ /* 0x000fda0000702577 */
[----:B------:R-:W-:Y:S05]  /*0b40*/  @P0 BRA `(.L_x_15) ;  /* 0x0000000400000947 */ /* 0x000fea0003800000 */
[----:B------:R-:W-:Y:S02]  /*0b50*/  ISETP.GE.AND P0, PT, R20, RZ, PT ;  /* 0x000000ff1400720c */ /* 0x000fe40003f06270 */
[----:B------:R-:W-:-:S11]  /*0b60*/  ISETP.GE.AND P1, PT, R21, RZ, PT ;  /* 0x000000ff1500720c */ /* 0x000fd60003f26270 */
[----:B------:R-:W-:Y:S01]  /*0b70*/  @P0 MOV R19, RZ ;  /* 0x000000ff00130202 */ /* 0x000fe20000000f00 */
[----:B------:R-:W-:Y:S02]  /*0b80*/  @!P0 IMAD.MOV.U32 R19, RZ, RZ, -0x40 ;  /* 0xffffffc0ff138424 */ /* 0x000fe400078e00ff */
[----:B------:R-:W-:Y:S01]  /*0b90*/  @!P0 FFMA R4, R4, 1.84467440737095516160e+19, RZ ;  /* 0x5f80000004048823 */ /* 0x000fe200000000ff */
[----:B------:R-:W-:Y:S02]  /*0ba0*/  @!P1 FFMA R5, R5, 1.84467440737095516160e+19, RZ ;  /* 0x5f80000005059823 */ /* 0x000fe400000000ff */
[----:B------:R-:W-:-:S07]  /*0bb0*/  @!P1 IADD3 R19, PT, PT, R19, 0x40, RZ ;  /* 0x0000004013139810 */ /* 0x000fce0007ffe0ff */
.L_x_11:
[----:B------:R-:W-:Y:S01]  /*0bc0*/  LEA R20, R18, 0xc0800000, 0x17 ;  /* 0xc080000012147811 */ /* 0x000fe200078eb8ff */
[----:B------:R-:W-:Y:S04]  /*0bd0*/  BSSY.RECONVERGENT B3, `(.L_x_16) ;  /* 0x0000036000037945 */ /* 0x000fe80003800200 */
[----:B------:R-:W-:Y:S01]  /*0be0*/  IMAD.IADD R22, R5, 0x1, -R20 ;  /* 0x0000000105167824 */ /* 0x000fe200078e0a14 */
[----:B------:R-:W-:-:S03]  /*0bf0*/  IADD3 R5, PT, PT, R24, -0x7f, RZ ;  /* 0xffffff8118057810 */ /* 0x000fc60007ffe0ff */
[----:B------:R-:W0:Y:S01]  /*0c00*/  MUFU.RCP R21, R22 ;  /* 0x0000001600157308 */ /* 0x000e220000001000 */
[----:B------:R-:W-:Y:S01]  /*0c10*/  FADD.FTZ R23, -R22, -RZ ;  /* 0x800000ff16177221 */ /* 0x000fe20000010100 */
[C---:B------:R-:W-:Y:S01]  /*0c20*/  IMAD R4, R5.reuse, -0x800000, R4 ;  /* 0xff80000005047824 */ /* 0x040fe200078e0204 */
[----:B------:R-:W-:-:S05]  /*0c30*/  IADD3 R18, PT, PT, R5, 0x7f, -R18 ;  /* 0x0000007f05127810 */ /* 0x000fca0007ffe812 */
[----:B------:R-:W-:Y:S02]  /*0c40*/  IMAD.IADD R18, R18, 0x1, R19 ;  /* 0x0000000112127824 */ /* 0x000fe400078e0213 */
[----:B0-----:R-:W-:-:S04]  /*0c50*/  FFMA R20, R21, R23, 1 ;  /* 0x3f80000015147423 */ /* 0x001fc80000000017 */
[----:B------:R-:W-:-:S04]  /*0c60*/  FFMA R21, R21, R20, R21 ;  /* 0x0000001415157223 */ /* 0x000fc80000000015 */
[----:B------:R-:W-:-:S04]  /*0c70*/  FFMA R20, R4, R21, RZ ;  /* 0x0000001504147223 */ /* 0x000fc800000000ff */
[----:B------:R-:W-:-:S04]  /*0c80*/  FFMA R24, R23, R20, R4 ;  /* 0x0000001417187223 */ /* 0x000fc80000000004 */
[----:B------:R-:W-:-:S04]  /*0c90*/  FFMA R20, R21, R24, R20 ;  /* 0x0000001815147223 */ /* 0x000fc80000000014 */
[----:B------:R-:W-:-:S04]  /*0ca0*/  FFMA R23, R23, R20, R4 ;  /* 0x0000001417177223 */ /* 0x000fc80000000004 */
[----:B------:R-:W-:-:S05]  /*0cb0*/  FFMA R4, R21, R23, R20 ;  /* 0x0000001715047223 */ /* 0x000fca0000000014 */
[----:B------:R-:W-:-:S04]  /*0cc0*/  SHF.R.U32.HI R5, RZ, 0x17, R4 ;  /* 0x00000017ff057819 */ /* 0x000fc80000011604 */
[----:B------:R-:W-:-:S04]  /*0cd0*/  LOP3.LUT R5, R5, 0xff, RZ, 0xc0, !PT ;  /* 0x000000ff05057812 */ /* 0x000fc800078ec0ff */
[----:B------:R-:W-:-:S05]  /*0ce0*/  IADD3 R22, PT, PT, R5, R18, RZ ;  /* 0x0000001205167210 */ /* 0x000fca0007ffe0ff */
[----:B------:R-:W-:-:S05]  /*0cf0*/  VIADD R5, R22, 0xffffffff ;  /* 0xffffffff16057836 */ /* 0x000fca0000000000 */
[----:B------:R-:W-:-:S13]  /*0d00*/  ISETP.GE.U32.AND P0, PT, R5, 0xfe, PT ;  /* 0x000000fe0500780c */ /* 0x000fda0003f06070 */
[----:B------:R-:W-:Y:S05]  /*0d10*/  @!P0 BRA `(.L_x_17) ;  /* 0x0000000000808947 */ /* 0x000fea0003800000 */
[----:B------:R-:W-:-:S13]  /*0d20*/  ISETP.GT.AND P0, PT, R22, 0xfe, PT ;  /* 0x000000fe1600780c */ /* 0x000fda0003f04270 */
[----:B------:R-:W-:Y:S05]  /*0d30*/  @P0 BRA `(.L_x_18) ;  /* 0x00000000006c0947 */ /* 0x000fea0003800000 */
[----:B------:R-:W-:-:S13]  /*0d40*/  ISETP.GE.AND P0, PT, R22, 0x1, PT ;  /* 0x000000011600780c */ /* 0x000fda0003f06270 */
[----:B------:R-:W-:Y:S05]  /*0d50*/  @P0 BRA `(.L_x_19) ;  /* 0x0000000000740947 */ /* 0x000fea0003800000 */
[----:B------:R-:W-:Y:S02]  /*0d60*/  ISETP.GE.AND P0, PT, R22, -0x18, PT ;  /* 0xffffffe81600780c */ /* 0x000fe40003f06270 */
[----:B------:R-:W-:-:S11]  /*0d70*/  LOP3.LUT R4, R4, 0x80000000, RZ, 0xc0, !PT ;  /* 0x8000000004047812 */ /* 0x000fd600078ec0ff */
[----:B------:R-:W-:Y:S05]  /*0d80*/  @!P0 BRA `(.L_x_19) ;  /* 0x0000000000688947 */ /* 0x000fea0003800000 */
[-CC-:B------:R-:W-:Y:S01]  /*0d90*/  FFMA.RZ R5, R21, R23.reuse, R20.reuse ;  /* 0x0000001715057223 */ /* 0x180fe2000000c014 */
[C---:B------:R-:W-:Y:S02]  /*0da0*/  IADD3 R19, PT, PT, R22.reuse, 0x20, RZ ;  /* 0x0000002016137810 */ /* 0x040fe40007ffe0ff */
[----:B------:R-:W-:Y:S02]  /*0db0*/  ISETP.NE.AND P2, PT, R22, RZ, PT ;  /* 0x000000ff1600720c */ /* 0x000fe40003f45270 */
[----:B------:R-:W-:Y:S01]  /*0dc0*/  LOP3.LUT R18, R5, 0x7fffff, RZ, 0xc0, !PT ;  /* 0x007fffff05127812 */ /* 0x000fe200078ec0ff */
[CCC-:B------:R-:W-:Y:S01]  /*0dd0*/  FFMA.RP R5, R21.reuse, R23.reuse, R20.reuse ;  /* 0x0000001715057223 */ /* 0x1c0fe20000008014 */
[----:B------:R-:W-:Y:S01]  /*0de0*/  FFMA.RM R20, R21, R23, R20 ;  /* 0x0000001715147223 */ /* 0x000fe20000004014 */
[----:B------:R-:W-:Y:S01]  /*0df0*/  IMAD.MOV R21, RZ, RZ, -R22 ;  /* 0x000000ffff157224 */ /* 0x000fe200078e0a16 */
[----:B------:R-:W-:Y:S02]  /*0e00*/  LOP3.LUT R18, R18, 0x800000, RZ, 0xfc, !PT ;  /* 0x0080000012127812 */ /* 0x000fe400078efcff */
[----:B------:R-:W-:-:S02]  /*0e10*/  ISETP.NE.AND P1, PT, R22, RZ, PT ;  /* 0x000000ff1600720c */ /* 0x000fc40003f25270 */
[----:B------:R-:W-:Y:S02]  /*0e20*/  SHF.L.U32 R19, R18, R19, RZ ;  /* 0x0000001312137219 */ /* 0x000fe400000006ff */
[----:B------:R-:W-:Y:S02]  /*0e30*/  FSETP.NEU.FTZ.AND P0, PT, R5, R20, PT ;  /* 0x000000140500720b */ /* 0x000fe40003f1d000 */
[----:B------:R-:W-:Y:S02]  /*0e40*/  SEL R5, R21, RZ, P2 ;  /* 0x000000ff15057207 */ /* 0x000fe40001000000 */
[----:B------:R-:W-:Y:S02]  /*0e50*/  ISETP.NE.AND P1, PT, R19, RZ, P1 ;  /* 0x000000ff1300720c */ /* 0x000fe40000f25270 */
[----:B------:R-:W-:Y:S02]  /*0e60*/  SHF.R.U32.HI R5, RZ, R5, R18 ;  /* 0x00000005ff057219 */ /* 0x000fe40000011612 */
[----:B------:R-:W-:-:S02]  /*0e70*/  PLOP3.LUT P0, PT, P0, P1, PT, 0xf8, 0x8f ;  /* 0x00000000008f781c */ /* 0x000fc40000703f70 */
[----:B------:R-:W-:Y:S02]  /*0e80*/  SHF.R.U32.HI R19, RZ, 0x1, R5 ;  /* 0x00000001ff137819 */ /* 0x000fe40000011605 */
[----:B------:R-:W-:-:S04]  /*0e90*/  SEL R18, RZ, 0x1, !P0 ;  /* 0x00000001ff127807 */ /* 0x000fc80004000000 */
[----:B------:R-:W-:-:S04]  /*0ea0*/  LOP3.LUT R18, R18, 0x1, R19, 0xf8, !PT ;  /* 0x0000000112127812 */ /* 0x000fc800078ef813 */
[----:B------:R-:W-:-:S04]  /*0eb0*/  LOP3.LUT R18, R18, R5, RZ, 0xc0, !PT ;  /* 0x0000000512127212 */ /* 0x000fc800078ec0ff */
[----:B------:R-:W-:-:S04]  /*0ec0*/  IADD3 R19, PT, PT, R19, R18, RZ ;  /* 0x0000001213137210 */ /* 0x000fc80007ffe0ff */
[----:B------:R-:W-:Y:S01]  /*0ed0*/  LOP3.LUT R4, R19, R4, RZ, 0xfc, !PT ;  /* 0x0000000413047212 */ /* 0x000fe200078efcff */
[----:B------:R-:W-:Y:S06]  /*0ee0*/  BRA `(.L_x_19) ;  /* 0x0000000000107947 */ /* 0x000fec0003800000 */
.L_x_18:
[----:B------:R-:W-:-:S04]  /*0ef0*/  LOP3.LUT R4, R4, 0x80000000, RZ, 0xc0, !PT ;  /* 0x8000000004047812 */ /* 0x000fc800078ec0ff */
[----:B------:R-:W-:Y:S01]  /*0f00*/  LOP3.LUT R4, R4, 0x7f800000, RZ, 0xfc, !PT ;  /* 0x7f80000004047812 */ /* 0x000fe200078efcff */
[----:B------:R-:W-:Y:S06]  /*0f10*/  BRA `(.L_x_19) ;  /* 0x0000000000047947 */ /* 0x000fec0003800000 */
.L_x_17:
[----:B------:R-:W-:-:S07]  /*0f20*/  IMAD R4, R18, 0x800000, R4 ;  /* 0x0080000012047824 */ /* 0x000fce00078e0204 */
.L_x_19:
[----:B------:R-:W-:Y:S05]  /*0f30*/  BSYNC.RECONVERGENT B3 ;  /* 0x0000000000037941 */ /* 0x000fea0003800200 */
.L_x_16:
[----:B------:R-:W-:Y:S05]  /*0f40*/  BRA `(.L_x_20) ;  /* 0x0000000000207947 */ /* 0x000fea0003800000 */
.L_x_15:
[----:B------:R-:W-:-:S04]  /*0f50*/  LOP3.LUT R4, R5, 0x80000000, R4, 0x48, !PT ;  /* 0x8000000005047812 */ /* 0x000fc800078e4804 */
[----:B------:R-:W-:Y:S01]  /*0f60*/  LOP3.LUT R4, R4, 0x7f800000, RZ, 0xfc, !PT ;  /* 0x7f80000004047812 */ /* 0x000fe200078efcff */
[----:B------:R-:W-:Y:S06]  /*0f70*/  BRA `(.L_x_20) ;  /* 0x0000000000147947 */ /* 0x000fec0003800000 */
.L_x_14:
[----:B------:R-:W-:Y:S01]  /*0f80*/  LOP3.LUT R4, R5, 0x80000000, R4, 0x48, !PT ;  /* 0x8000000005047812 */ /* 0x000fe200078e4804 */
[----:B------:R-:W-:Y:S06]  /*0f90*/  BRA `(.L_x_20) ;  /* 0x00000000000c7947 */ /* 0x000fec0003800000 */
.L_x_13:
[----:B------:R-:W0:Y:S01]  /*0fa0*/  MUFU.RSQ R4, -QNAN ;  /* 0xffc0000000047908 */ /* 0x000e220000001400 */
[----:B------:R-:W-:Y:S05]  /*0fb0*/  BRA `(.L_x_20) ;  /* 0x0000000000047947 */ /* 0x000fea0003800000 */
.L_x_12:
[----:B------:R-:W-:-:S07]  /*0fc0*/  FADD.FTZ R4, R4, R5 ;  /* 0x0000000504047221 */ /* 0x000fce0000010000 */
.L_x_20:
[----:B------:R-:W-:Y:S05]  /*0fd0*/  BSYNC.RECONVERGENT B2 ;  /* 0x0000000000027941 */ /* 0x000fea0003800200 */
.L_x_10:
[----:B------:R-:W-:Y:S01]  /*0fe0*/  HFMA2 R5, -RZ, RZ, 0, 0 ;  /* 0x00000000ff057431 */ /* 0x000fe200000001ff */
[----:B0-----:R-:W-:Y:S01]  /*0ff0*/  MOV R18, R4 ;  /* 0x0000000400127202 */ /* 0x001fe20000000f00 */
[----:B------:R-:W-:-:S04]  /*1000*/  IMAD.MOV.U32 R4, RZ, RZ, R17 ;  /* 0x000000ffff047224 */ /* 0x000fc800078e0011 */
[----:B------:R-:W-:Y:S05]  /*1010*/  RET.REL.NODEC R4 `(_Z24evaluate_random_featuresPtS_PfPjS1_Py) ;  /* 0xffffffec04f87950 */ /* 0x000fea0003c3ffff */
.L_x_21:
[----:B------:R-:W-:-:S00]  /*1020*/  BRA `(.L_x_21) ;  /* 0xfffffffc00fc7947 */ /* 0x000fc0000383ffff */
[----:B------:R-:W-:-:S00]  /*1030*/  NOP ;  /* 0x0000000000007918 */ /* 0x000fc00000000000 */
        /* <DEDUP_REMOVED lines=12> */
.L_x_22:


//--------------------- .nv.shared.reserved.0     --------------------------
	.section	.nv.shared.reserved.0,"aw",@nobits
	.weak		__nv_reservedSMEM_offset_0_alias
	.size		__nv_reservedSMEM_offset_0_alias, 0, 64
	.other		__nv_reservedSMEM_offset_0_alias,@"STO_CUDA_RESERVED_SHARED STV_DEFAULT"
__nv_reservedSMEM_offset_0_alias:
	.zero		0
	.zero		64


//--------------------- .nv.constant0._Z24evaluate_random_featuresPtS_PfPjS1_Py --------------------------
	.section	.nv.constant0._Z24evaluate_random_featuresPtS_PfPjS1_Py,"a",@progbits
	.sectionflags	@""
	.align	4
.nv.constant0._Z24evaluate_random_featuresPtS_PfPjS1_Py:
	.zero		944


//--------------------- SYMBOLS --------------------------

	.type		.nv.reservedSmem.offset0,@object
	.size		.nv.reservedSmem.offset0,0x4
